//
// Generated by NVIDIA NVVM Compiler
//
// Compiler Build ID: CL-36424714
// Cuda compilation tools, release 13.0, V13.0.88
// Based on NVVM 20.0.0
//

.version 9.0
.target sm_100
.address_size 64

	// .globl	_Z14suma_2_enterosPiS_S_

.visible .entry _Z14suma_2_enterosPiS_S_(
	.param .u64 .ptr .align 1 _Z14suma_2_enterosPiS_S__param_0,
	.param .u64 .ptr .align 1 _Z14suma_2_enterosPiS_S__param_1,
	.param .u64 .ptr .align 1 _Z14suma_2_enterosPiS_S__param_2
)
{
	.reg .b32 	%r<17>;
	.reg .b64 	%rd<11>;

	ld.param.u64 	%rd1, [_Z14suma_2_enterosPiS_S__param_0];
	ld.param.u64 	%rd2, [_Z14suma_2_enterosPiS_S__param_1];
	ld.param.u64 	%rd3, [_Z14suma_2_enterosPiS_S__param_2];
	cvta.to.global.u64 	%rd4, %rd3;
	cvta.to.global.u64 	%rd5, %rd2;
	cvta.to.global.u64 	%rd6, %rd1;
	mov.u32 	%r1, %ctaid.y;
	mov.u32 	%r2, %nctaid.x;
	mov.u32 	%r3, %ctaid.x;
	mad.lo.s32 	%r4, %r1, %r2, %r3;
	mov.u32 	%r5, %ntid.z;
	mov.u32 	%r6, %ntid.y;
	mov.u32 	%r7, %ntid.x;
	mov.u32 	%r8, %tid.z;
	mov.u32 	%r9, %tid.y;
	mov.u32 	%r10, %tid.x;
	mad.lo.s32 	%r11, %r4, %r5, %r8;
	mad.lo.s32 	%r12, %r11, %r6, %r9;
	mad.lo.s32 	%r13, %r12, %r7, %r10;
	mul.wide.s32 	%rd7, %r13, 4;
	add.s64 	%rd8, %rd6, %rd7;
	ld.global.u32 	%r14, [%rd8];
	add.s64 	%rd9, %rd5, %rd7;
	ld.global.u32 	%r15, [%rd9];
	add.s32 	%r16, %r15, %r14;
	add.s64 	%rd10, %rd4, %rd7;
	st.global.u32 	[%rd10], %r16;
	ret;

}


// ===== COMPILED SASS (sm_100) =====

	.target	sm_100

	.elftype	@"ET_EXEC"


//--------------------- .note.nv.tkinfo           --------------------------
	.section	.note.nv.tkinfo,"",@"SHT_NOTE"
	.sectionflags	@"SHF_NOTE_NV_TKINFO"
	.tkinfo
        /*0018*/ 	.word	0x00000002
        /*0030*/ 	.string	""
        /*0030*/ 	.string	"ptxas"
        /*0030*/ 	.string	"Cuda compilation tools, release 13.0, V13.0.88"
        /*0030*/ 	.string	"Build cuda_13.0.r13.0/compiler.36424714_0"
        /*0030*/ 	.string	"-arch sm_100 -m 64 "



//--------------------- .note.nv.cuinfo           --------------------------
	.section	.note.nv.cuinfo,"",@"SHT_NOTE"
	.sectionflags	@"SHF_NOTE_NV_CUINFO"
        /*0018*/ 	.short	0x0002
        /*001a*/ 	.short	0x0064
        /*001c*/ 	.short	0x0082
	.zero		2


//--------------------- .nv.info                  --------------------------
	.section	.nv.info,"",@"SHT_CUDA_INFO"
	.align	4


	//----- nvinfo : EIATTR_REGCOUNT
	.align		4
        /*0000*/ 	.byte	0x04, 0x2f
        /*0002*/ 	.short	(.L_1 - .L_0)
	.align		4
.L_0:
        /*0004*/ 	.word	index@(_Z14suma_2_enterosPiS_S_)
        /*0008*/ 	.word	0x0000000e


	//----- nvinfo : EIATTR_FRAME_SIZE
	.align		4
.L_1:
        /*000c*/ 	.byte	0x04, 0x11
        /*000e*/ 	.short	(.L_3 - .L_2)
	.align		4
.L_2:
        /*0010*/ 	.word	index@(_Z14suma_2_enterosPiS_S_)
        /*0014*/ 	.word	0x00000000


	//----- nvinfo : EIATTR_MIN_STACK_SIZE
	.align		4
.L_3:
        /*0018*/ 	.byte	0x04, 0x12
        /*001a*/ 	.short	(.L_5 - .L_4)
	.align		4
.L_4:
        /*001c*/ 	.word	index@(_Z14suma_2_enterosPiS_S_)
        /*0020*/ 	.word	0x00000000
.L_5:


//--------------------- .nv.compat                --------------------------
	.section	.nv.compat,"",@"SHT_CUDA_COMPAT_INFO"
	.align	4
        /*0000*/ 	.byte	0x02, 0x09, 0x00, 0x00, 0x02, 0x02, 0x01, 0x00, 0x02, 0x05, 0x05, 0x00, 0x03, 0x07, 0x01, 0x01
        /*0010*/ 	.byte	0x02, 0x03, 0x00, 0x00, 0x02, 0x06, 0x01, 0x00, 0x04, 0x0b, 0x08, 0x00, 0x09, 0x00, 0x00, 0x00
        /*0020*/ 	.byte	0x00, 0x00, 0x00, 0x00


//--------------------- .nv.info._Z14suma_2_enterosPiS_S_ --------------------------
	.section	.nv.info._Z14suma_2_enterosPiS_S_,"",@"SHT_CUDA_INFO"
	.sectionflags	@""
	.align	4


	//----- nvinfo : EIATTR_CUDA_API_VERSION
	.align		4
        /*0000*/ 	.byte	0x04, 0x37
        /*0002*/ 	.short	(.L_7 - .L_6)
.L_6:
        /*0004*/ 	.word	0x00000082


	//----- nvinfo : EIATTR_KPARAM_INFO
	.align		4
.L_7:
        /*0008*/ 	.byte	0x04, 0x17
        /*000a*/ 	.short	(.L_9 - .L_8)
.L_8:
        /*000c*/ 	.word	0x00000000
        /*0010*/ 	.short	0x0002
        /*0012*/ 	.short	0x0010
        /*0014*/ 	.byte	0x00, 0xf5, 0x21, 0x00


	//----- nvinfo : EIATTR_KPARAM_INFO
	.align		4
.L_9:
        /*0018*/ 	.byte	0x04, 0x17
        /*001a*/ 	.short	(.L_11 - .L_10)
.L_10:
        /*001c*/ 	.word	0x00000000
        /*0020*/ 	.short	0x0001
        /*0022*/ 	.short	0x0008
        /*0024*/ 	.byte	0x00, 0xf5, 0x21, 0x00


	//----- nvinfo : EIATTR_KPARAM_INFO
	.align		4
.L_11:
        /*0028*/ 	.byte	0x04, 0x17
        /*002a*/ 	.short	(.L_13 - .L_12)
.L_12:
        /*002c*/ 	.word	0x00000000
        /*0030*/ 	.short	0x0000
        /*0032*/ 	.short	0x0000
        /*0034*/ 	.byte	0x00, 0xf5, 0x21, 0x00


	//----- nvinfo : EIATTR_SPARSE_MMA_MASK
	.align		4
.L_13:
        /*0038*/ 	.byte	0x03, 0x50
        /*003a*/ 	.short	0x0000


	//----- nvinfo : EIATTR_MAXREG_COUNT
	.align		4
        /*003c*/ 	.byte	0x03, 0x1b
        /*003e*/ 	.short	0x00ff


	//----- nvinfo : EIATTR_MERCURY_ISA_VERSION
	.align		4
        /*0040*/ 	.byte	0x03, 0x5f
        /*0042*/ 	.short	0x0101


	//----- nvinfo : EIATTR_VRC_CTA_INIT_COUNT
	.align		4
        /*0044*/ 	.byte	0x02, 0x4a
	.zero		1
	.zero		1


	//----- nvinfo : EIATTR_EXIT_INSTR_OFFSETS
	.align		4
        /*0048*/ 	.byte	0x04, 0x1c
        /*004a*/ 	.short	(.L_15 - .L_14)


	//   ....[0]....
.L_14:
        /*004c*/ 	.word	0x00000190


	//----- nvinfo : EIATTR_CBANK_PARAM_SIZE
	.align		4
.L_15:
        /*0050*/ 	.byte	0x03, 0x19
        /*0052*/ 	.short	0x0018


	//----- nvinfo : EIATTR_PARAM_CBANK
	.align		4
        /*0054*/ 	.byte	0x04, 0x0a
        /*0056*/ 	.short	(.L_17 - .L_16)
	.align		4
.L_16:
        /*0058*/ 	.word	index@(.nv.constant0._Z14suma_2_enterosPiS_S_)
        /*005c*/ 	.short	0x0380
        /*005e*/ 	.short	0x0018


	//----- nvinfo : EIATTR_SW_WAR
	.align		4
.L_17:
        /*0060*/ 	.byte	0x04, 0x36
        /*0062*/ 	.short	(.L_19 - .L_18)
.L_18:
        /*0064*/ 	.word	0x00000008
.L_19:


//--------------------- .nv.callgraph             --------------------------
	.section	.nv.callgraph,"",@"SHT_CUDA_CALLGRAPH"
	.align	4
	.sectionentsize	8
	.align		4
        /*0000*/ 	.word	0x00000000
	.align		4
        /*0004*/ 	.word	0xffffffff
	.align		4
        /*0008*/ 	.word	0x00000000
	.align		4
        /*000c*/ 	.word	0xfffffffe
	.align		4
        /*0010*/ 	.word	0x00000000
	.align		4
        /*0014*/ 	.word	0xfffffffd
	.align		4
        /*0018*/ 	.word	0x00000000
	.align		4
        /*001c*/ 	.word	0xfffffffc


//--------------------- .text._Z14suma_2_enterosPiS_S_ --------------------------
	.section	.text._Z14suma_2_enterosPiS_S_,"ax",@progbits
	.align	128
        .global         _Z14suma_2_enterosPiS_S_
        .type           _Z14suma_2_enterosPiS_S_,@function
        .size           _Z14suma_2_enterosPiS_S_,(.L_x_1 - _Z14suma_2_enterosPiS_S_)
        .other          _Z14suma_2_enterosPiS_S_,@"STO_CUDA_ENTRY STV_DEFAULT"
_Z14suma_2_enterosPiS_S_:
.text._Z14suma_2_enterosPiS_S_:
[----:B------:R-:W-:Y:S01]  /*0000*/  LDC R1, c[0x0][0x37c] ;  /* 0x0000df00ff017b82 */ /* 0x000fe20000000800 */
[----:B------:R-:W0:Y:S07]  /*0010*/  S2R R7, SR_TID.Z ;  /* 0x0000000000077919 */ /* 0x000e2e0000002300 */
[----:B------:R-:W-:Y:S01]  /*0020*/  S2UR UR4, SR_CTAID.Y ;  /* 0x00000000000479c3 */ /* 0x000fe20000002600 */
[----:B------:R-:W1:Y:S01]  /*0030*/  LDCU UR5, c[0x0][0x370] ;  /* 0x00006e00ff0577ac */ /* 0x000e620008000800 */
[----:B------:R-:W2:Y:S01]  /*0040*/  S2R R9, SR_TID.Y ;  /* 0x0000000000097919 */ /* 0x000ea20000002200 */
[----:B------:R-:W3:Y:S05]  /*0050*/  S2R R11, SR_TID.X ;  /* 0x00000000000b7919 */ /* 0x000eea0000002100 */
[----:B------:R-:W1:Y:S08]  /*0060*/  S2UR UR6, SR_CTAID.X ;  /* 0x00000000000679c3 */ /* 0x000e700000002500 */
[----:B------:R-:W0:Y:S01]  /*0070*/  LDC R0, c[0x0][0x368] ;  /* 0x0000da00ff007b82 */ /* 0x000e220000000800 */
[----:B------:R-:W2:Y:S01]  /*0080*/  LDCU UR8, c[0x0][0x364] ;  /* 0x00006c80ff0877ac */ /* 0x000ea20008000800 */
[----:B------:R-:W3:Y:S06]  /*0090*/  LDCU UR9, c[0x0][0x360] ;  /* 0x00006c00ff0977ac */ /* 0x000eec0008000800 */
[----:B------:R-:W4:Y:S08]  /*00a0*/  LDC.64 R2, c[0x0][0x380] ;  /* 0x0000e000ff027b82 */ /* 0x000f300000000a00 */
[----:B------:R-:W5:Y:S01]  /*00b0*/  LDC.64 R4, c[0x0][0x388] ;  /* 0x0000e200ff047b82 */ /* 0x000f620000000a00 */
[----:B-1----:R-:W-:Y:S01]  /*00c0*/  UIMAD UR4, UR4, UR5, UR6 ;  /* 0x00000005040472a4 */ /* 0x002fe2000f8e0206 */
[----:B------:R-:W1:Y:S05]  /*00d0*/  LDCU.64 UR6, c[0x0][0x358] ;  /* 0x00006b00ff0677ac */ /* 0x000e6a0008000a00 */
[----:B0-----:R-:W-:-:S02]  /*00e0*/  IMAD R0, R0, UR4, R7 ;  /* 0x0000000400007c24 */ /* 0x001fc4000f8e0207 */
[----:B------:R-:W0:Y:S02]  /*00f0*/  LDC.64 R6, c[0x0][0x390] ;  /* 0x0000e400ff067b82 */ /* 0x000e240000000a00 */
[----:B--2---:R-:W-:-:S04]  /*0100*/  IMAD R0, R0, UR8, R9 ;  /* 0x0000000800007c24 */ /* 0x004fc8000f8e0209 */
[----:B---3--:R-:W-:-:S04]  /*0110*/  IMAD R9, R0, UR9, R11 ;  /* 0x0000000900097c24 */ /* 0x008fc8000f8e020b */
[----:B----4-:R-:W-:-:S04]  /*0120*/  IMAD.WIDE R2, R9, 0x4, R2 ;  /* 0x0000000409027825 */ /* 0x010fc800078e0202 */
[C---:B-----5:R-:W-:Y:S02]  /*0130*/  IMAD.WIDE R4, R9.reuse, 0x4, R4 ;  /* 0x0000000409047825 */ /* 0x060fe400078e0204 */
[----:B-1----:R-:W2:Y:S04]  /*0140*/  LDG.E R2, desc[UR6][R2.64] ;  /* 0x0000000602027981 */ /* 0x002ea8000c1e1900 */
[----:B------:R-:W2:Y:S01]  /*0150*/  LDG.E R5, desc[UR6][R4.64] ;  /* 0x0000000604057981 */ /* 0x000ea2000c1e1900 */
[----:B0-----:R-:W-:Y:S01]  /*0160*/  IMAD.WIDE R6, R9, 0x4, R6 ;  /* 0x0000000409067825 */ /* 0x001fe200078e0206 */
[----:B--2---:R-:W-:-:S05]  /*0170*/  IADD3 R9, PT, PT, R2, R5, RZ ;  /* 0x0000000502097210 */ /* 0x004fca0007ffe0ff */
[----:B------:R-:W-:Y:S01]  /*0180*/  STG.E desc[UR6][R6.64], R9 ;  /* 0x0000000906007986 */ /* 0x000fe2000c101906 */
[----:B------:R-:W-:Y:S05]  /*0190*/  EXIT ;  /* 0x000000000000794d */ /* 0x000fea0003800000 */
.L_x_0:
[----:B------:R-:W-:-:S00]  /*01a0*/  BRA `(.L_x_0) ;  /* 0xfffffffc00fc7947 */ /* 0x000fc0000383ffff */
[----:B------:R-:W-:-:S00]  /*01b0*/  NOP ;  /* 0x0000000000007918 */ /* 0x000fc00000000000 */
        /* <DEDUP_REMOVED lines=12> */
.L_x_1:


//--------------------- .nv.shared.reserved.0     --------------------------
	.section	.nv.shared.reserved.0,"aw",@nobits
	.weak		__nv_reservedSMEM_offset_0_alias
	.size		__nv_reservedSMEM_offset_0_alias, 0, 64
	.other		__nv_reservedSMEM_offset_0_alias,@"STO_CUDA_RESERVED_SHARED STV_DEFAULT"
__nv_reservedSMEM_offset_0_alias:
	.zero		0
	.zero		64


//--------------------- .nv.constant0._Z14suma_2_enterosPiS_S_ --------------------------
	.section	.nv.constant0._Z14suma_2_enterosPiS_S_,"a",@progbits
	.sectionflags	@""
	.align	4
.nv.constant0._Z14suma_2_enterosPiS_S_:
	.zero		920


//--------------------- SYMBOLS --------------------------

	.type		.nv.reservedSmem.offset0,@object
	.size		.nv.reservedSmem.offset0,0x4
